//
// Generated by NVIDIA NVVM Compiler
//
// Compiler Build ID: CL-36424714
// Cuda compilation tools, release 13.0, V13.0.88
// Based on NVVM 20.0.0
//

.version 9.0
.target sm_100
.address_size 64

	// .globl	shellcode

.visible .entry shellcode(
	.param .u64 .ptr .align 1 shellcode_param_0
)
{
	.reg .b32 	%r<2>;
	.reg .b64 	%rd<3>;

	ld.param.u64 	%rd1, [shellcode_param_0];
	cvta.to.global.u64 	%rd2, %rd1;
	mov.b32 	%r1, -559038737;
	st.global.u32 	[%rd2], %r1;
	// begin inline asm
	exit;
	// end inline asm
	ret;

}


// ===== COMPILED SASS (sm_100) =====

	.target	sm_100

	.elftype	@"ET_EXEC"


//--------------------- .note.nv.tkinfo           --------------------------
	.section	.note.nv.tkinfo,"",@"SHT_NOTE"
	.sectionflags	@"SHF_NOTE_NV_TKINFO"
	.tkinfo
        /*0018*/ 	.word	0x00000002
        /*0030*/ 	.string	""
        /*0030*/ 	.string	"ptxas"
        /*0030*/ 	.string	"Cuda compilation tools, release 13.0, V13.0.88"
        /*0030*/ 	.string	"Build cuda_13.0.r13.0/compiler.36424714_0"
        /*0030*/ 	.string	"-arch sm_100 -m 64 "



//--------------------- .note.nv.cuinfo           --------------------------
	.section	.note.nv.cuinfo,"",@"SHT_NOTE"
	.sectionflags	@"SHF_NOTE_NV_CUINFO"
        /*0018*/ 	.short	0x0002
        /*001a*/ 	.short	0x0064
        /*001c*/ 	.short	0x0082
	.zero		2


//--------------------- .nv.info                  --------------------------
	.section	.nv.info,"",@"SHT_CUDA_INFO"
	.align	4


	//----- nvinfo : EIATTR_REGCOUNT
	.align		4
        /*0000*/ 	.byte	0x04, 0x2f
        /*0002*/ 	.short	(.L_1 - .L_0)
	.align		4
.L_0:
        /*0004*/ 	.word	index@(shellcode)
        /*0008*/ 	.word	0x00000008


	//----- nvinfo : EIATTR_FRAME_SIZE
	.align		4
.L_1:
        /*000c*/ 	.byte	0x04, 0x11
        /*000e*/ 	.short	(.L_3 - .L_2)
	.align		4
.L_2:
        /*0010*/ 	.word	index@(shellcode)
        /*0014*/ 	.word	0x00000000


	//----- nvinfo : EIATTR_MIN_STACK_SIZE
	.align		4
.L_3:
        /*0018*/ 	.byte	0x04, 0x12
        /*001a*/ 	.short	(.L_5 - .L_4)
	.align		4
.L_4:
        /*001c*/ 	.word	index@(shellcode)
        /*0020*/ 	.word	0x00000000
.L_5:


//--------------------- .nv.compat                --------------------------
	.section	.nv.compat,"",@"SHT_CUDA_COMPAT_INFO"
	.align	4
        /*0000*/ 	.byte	0x02, 0x09, 0x00, 0x00, 0x02, 0x02, 0x01, 0x00, 0x02, 0x05, 0x05, 0x00, 0x03, 0x07, 0x01, 0x01
        /*0010*/ 	.byte	0x02, 0x03, 0x00, 0x00, 0x02, 0x06, 0x01, 0x00, 0x04, 0x0b, 0x08, 0x00, 0x09, 0x00, 0x00, 0x00
        /*0020*/ 	.byte	0x00, 0x00, 0x00, 0x00


//--------------------- .nv.info.shellcode        --------------------------
	.section	.nv.info.shellcode,"",@"SHT_CUDA_INFO"
	.sectionflags	@""
	.align	4


	//----- nvinfo : EIATTR_CUDA_API_VERSION
	.align		4
        /*0000*/ 	.byte	0x04, 0x37
        /*0002*/ 	.short	(.L_7 - .L_6)
.L_6:
        /*0004*/ 	.word	0x00000082


	//----- nvinfo : EIATTR_KPARAM_INFO
	.align		4
.L_7:
        /*0008*/ 	.byte	0x04, 0x17
        /*000a*/ 	.short	(.L_9 - .L_8)
.L_8:
        /*000c*/ 	.word	0x00000000
        /*0010*/ 	.short	0x0000
        /*0012*/ 	.short	0x0000
        /*0014*/ 	.byte	0x00, 0xf5, 0x21, 0x00


	//----- nvinfo : EIATTR_SPARSE_MMA_MASK
	.align		4
.L_9:
        /*0018*/ 	.byte	0x03, 0x50
        /*001a*/ 	.short	0x0000


	//----- nvinfo : EIATTR_MAXREG_COUNT
	.align		4
        /*001c*/ 	.byte	0x03, 0x1b
        /*001e*/ 	.short	0x00ff


	//----- nvinfo : EIATTR_MERCURY_ISA_VERSION
	.align		4
        /*0020*/ 	.byte	0x03, 0x5f
        /*0022*/ 	.short	0x0101


	//----- nvinfo : EIATTR_VRC_CTA_INIT_COUNT
	.align		4
        /*0024*/ 	.byte	0x02, 0x4a
	.zero		1
	.zero		1


	//----- nvinfo : EIATTR_EXIT_INSTR_OFFSETS
	.align		4
        /*0028*/ 	.byte	0x04, 0x1c
        /*002a*/ 	.short	(.L_11 - .L_10)


	//   ....[0]....
.L_10:
        /*002c*/ 	.word	0x00000050


	//----- nvinfo : EIATTR_CBANK_PARAM_SIZE
	.align		4
.L_11:
        /*0030*/ 	.byte	0x03, 0x19
        /*0032*/ 	.short	0x0008


	//----- nvinfo : EIATTR_PARAM_CBANK
	.align		4
        /*0034*/ 	.byte	0x04, 0x0a
        /*0036*/ 	.short	(.L_13 - .L_12)
	.align		4
.L_12:
        /*0038*/ 	.word	index@(.nv.constant0.shellcode)
        /*003c*/ 	.short	0x0380
        /*003e*/ 	.short	0x0008


	//----- nvinfo : EIATTR_SW_WAR
	.align		4
.L_13:
        /*0040*/ 	.byte	0x04, 0x36
        /*0042*/ 	.short	(.L_15 - .L_14)
.L_14:
        /*0044*/ 	.word	0x00000008
.L_15:


//--------------------- .nv.callgraph             --------------------------
	.section	.nv.callgraph,"",@"SHT_CUDA_CALLGRAPH"
	.align	4
	.sectionentsize	8
	.align		4
        /*0000*/ 	.word	0x00000000
	.align		4
        /*0004*/ 	.word	0xffffffff
	.align		4
        /*0008*/ 	.word	0x00000000
	.align		4
        /*000c*/ 	.word	0xfffffffe
	.align		4
        /*0010*/ 	.word	0x00000000
	.align		4
        /*0014*/ 	.word	0xfffffffd
	.align		4
        /*0018*/ 	.word	0x00000000
	.align		4
        /*001c*/ 	.word	0xfffffffc


//--------------------- .text.shellcode           --------------------------
	.section	.text.shellcode,"ax",@progbits
	.align	128
        .global         shellcode
        .type           shellcode,@function
        .size           shellcode,(.L_x_1 - shellcode)
        .other          shellcode,@"STO_CUDA_ENTRY STV_DEFAULT"
shellcode:
.text.shellcode:
[----:B------:R-:W-:Y:S08]  /*0000*/  LDC R1, c[0x0][0x37c] ;  /* 0x0000df00ff017b82 */ /* 0x000ff00000000800 */
[----:B------:R-:W0:Y:S01]  /*0010*/  LDC.64 R2, c[0x0][0x380] ;  /* 0x0000e000ff027b82 */ /* 0x000e220000000a00 */
[----:B------:R-:W0:Y:S01]  /*0020*/  LDCU.64 UR4, c[0x0][0x358] ;  /* 0x00006b00ff0477ac */ /* 0x000e220008000a00 */
[----:B------:R-:W-:-:S05]  /*0030*/  HFMA2 R5, -RZ, RZ, -427.25, -1.7333984375 ;  /* 0xdeadbeefff057431 */ /* 0x000fca00000001ff */
[----:B0-----:R-:W-:Y:S01]  /*0040*/  STG.E desc[UR4][R2.64], R5 ;  /* 0x0000000502007986 */ /* 0x001fe2000c101904 */
[----:B------:R-:W-:Y:S05]  /*0050*/  EXIT ;  /* 0x000000000000794d */ /* 0x000fea0003800000 */
.L_x_0:
[----:B------:R-:W-:-:S00]  /*0060*/  BRA `(.L_x_0) ;  /* 0xfffffffc00fc7947 */ /* 0x000fc0000383ffff */
[----:B------:R-:W-:-:S00]  /*0070*/  NOP ;  /* 0x0000000000007918 */ /* 0x000fc00000000000 */
        /* <DEDUP_REMOVED lines=8> */
.L_x_1:


//--------------------- .nv.shared.reserved.0     --------------------------
	.section	.nv.shared.reserved.0,"aw",@nobits
	.weak		__nv_reservedSMEM_offset_0_alias
	.size		__nv_reservedSMEM_offset_0_alias, 0, 64
	.other		__nv_reservedSMEM_offset_0_alias,@"STO_CUDA_RESERVED_SHARED STV_DEFAULT"
__nv_reservedSMEM_offset_0_alias:
	.zero		0
	.zero		64


//--------------------- .nv.constant0.shellcode   --------------------------
	.section	.nv.constant0.shellcode,"a",@progbits
	.sectionflags	@""
	.align	4
.nv.constant0.shellcode:
	.zero		904


//--------------------- SYMBOLS --------------------------

	.type		.nv.reservedSmem.offset0,@object
	.size		.nv.reservedSmem.offset0,0x4
